//
// Generated by NVIDIA NVVM Compiler
//
// Compiler Build ID: CL-36424714
// Cuda compilation tools, release 13.0, V13.0.88
// Based on NVVM 20.0.0
//

.version 9.0
.target sm_100
.address_size 64

	// .globl	_Z15binarize_kernelPhS_iii

.visible .entry _Z15binarize_kernelPhS_iii(
	.param .u64 .ptr .align 1 _Z15binarize_kernelPhS_iii_param_0,
	.param .u64 .ptr .align 1 _Z15binarize_kernelPhS_iii_param_1,
	.param .u32 _Z15binarize_kernelPhS_iii_param_2,
	.param .u32 _Z15binarize_kernelPhS_iii_param_3,
	.param .u32 _Z15binarize_kernelPhS_iii_param_4
)
{
	.reg .pred 	%p<5>;
	.reg .b16 	%rs<2>;
	.reg .b32 	%r<16>;
	.reg .b64 	%rd<8>;

	ld.param.u64 	%rd1, [_Z15binarize_kernelPhS_iii_param_0];
	ld.param.u64 	%rd2, [_Z15binarize_kernelPhS_iii_param_1];
	ld.param.u32 	%r3, [_Z15binarize_kernelPhS_iii_param_2];
	ld.param.u32 	%r4, [_Z15binarize_kernelPhS_iii_param_3];
	ld.param.u32 	%r2, [_Z15binarize_kernelPhS_iii_param_4];
	mov.u32 	%r6, %ctaid.x;
	mov.u32 	%r7, %ntid.x;
	mov.u32 	%r8, %tid.x;
	mad.lo.s32 	%r9, %r6, %r7, %r8;
	mov.u32 	%r10, %ctaid.y;
	mov.u32 	%r11, %ntid.y;
	mov.u32 	%r12, %tid.y;
	mad.lo.s32 	%r13, %r10, %r11, %r12;
	mad.lo.s32 	%r1, %r3, %r13, %r9;
	setp.ge.s32 	%p1, %r9, %r3;
	setp.ge.s32 	%p2, %r13, %r4;
	or.pred  	%p3, %p1, %p2;
	@%p3 bra 	$L__BB0_2;
	cvta.to.global.u64 	%rd3, %rd1;
	cvta.to.global.u64 	%rd4, %rd2;
	cvt.s64.s32 	%rd5, %r1;
	add.s64 	%rd6, %rd3, %rd5;
	ld.global.u8 	%r15, [%rd6];
	setp.lt.s32 	%p4, %r2, %r15;
	selp.s16 	%rs1, -1, 0, %p4;
	add.s64 	%rd7, %rd4, %rd5;
	st.global.u8 	[%rd7], %rs1;
$L__BB0_2:
	ret;

}


// ===== COMPILED SASS (sm_100) =====

	.target	sm_100

	.elftype	@"ET_EXEC"


//--------------------- .note.nv.tkinfo           --------------------------
	.section	.note.nv.tkinfo,"",@"SHT_NOTE"
	.sectionflags	@"SHF_NOTE_NV_TKINFO"
	.tkinfo
        /*0018*/ 	.word	0x00000002
        /*0030*/ 	.string	""
        /*0030*/ 	.string	"ptxas"
        /*0030*/ 	.string	"Cuda compilation tools, release 13.0, V13.0.88"
        /*0030*/ 	.string	"Build cuda_13.0.r13.0/compiler.36424714_0"
        /*0030*/ 	.string	"-arch sm_100 -m 64 "



//--------------------- .note.nv.cuinfo           --------------------------
	.section	.note.nv.cuinfo,"",@"SHT_NOTE"
	.sectionflags	@"SHF_NOTE_NV_CUINFO"
        /*0018*/ 	.short	0x0002
        /*001a*/ 	.short	0x0064
        /*001c*/ 	.short	0x0082
	.zero		2


//--------------------- .nv.info                  --------------------------
	.section	.nv.info,"",@"SHT_CUDA_INFO"
	.align	4


	//----- nvinfo : EIATTR_REGCOUNT
	.align		4
        /*0000*/ 	.byte	0x04, 0x2f
        /*0002*/ 	.short	(.L_1 - .L_0)
	.align		4
.L_0:
        /*0004*/ 	.word	index@(_Z15binarize_kernelPhS_iii)
        /*0008*/ 	.word	0x0000000a


	//----- nvinfo : EIATTR_FRAME_SIZE
	.align		4
.L_1:
        /*000c*/ 	.byte	0x04, 0x11
        /*000e*/ 	.short	(.L_3 - .L_2)
	.align		4
.L_2:
        /*0010*/ 	.word	index@(_Z15binarize_kernelPhS_iii)
        /*0014*/ 	.word	0x00000000


	//----- nvinfo : EIATTR_MIN_STACK_SIZE
	.align		4
.L_3:
        /*0018*/ 	.byte	0x04, 0x12
        /*001a*/ 	.short	(.L_5 - .L_4)
	.align		4
.L_4:
        /*001c*/ 	.word	index@(_Z15binarize_kernelPhS_iii)
        /*0020*/ 	.word	0x00000000
.L_5:


//--------------------- .nv.compat                --------------------------
	.section	.nv.compat,"",@"SHT_CUDA_COMPAT_INFO"
	.align	4
        /*0000*/ 	.byte	0x02, 0x09, 0x00, 0x00, 0x02, 0x02, 0x01, 0x00, 0x02, 0x05, 0x05, 0x00, 0x03, 0x07, 0x01, 0x01
        /*0010*/ 	.byte	0x02, 0x03, 0x00, 0x00, 0x02, 0x06, 0x01, 0x00, 0x04, 0x0b, 0x08, 0x00, 0x09, 0x00, 0x00, 0x00
        /*0020*/ 	.byte	0x00, 0x00, 0x00, 0x00


//--------------------- .nv.info._Z15binarize_kernelPhS_iii --------------------------
	.section	.nv.info._Z15binarize_kernelPhS_iii,"",@"SHT_CUDA_INFO"
	.sectionflags	@""
	.align	4


	//----- nvinfo : EIATTR_CUDA_API_VERSION
	.align		4
        /*0000*/ 	.byte	0x04, 0x37
        /*0002*/ 	.short	(.L_7 - .L_6)
.L_6:
        /*0004*/ 	.word	0x00000082


	//----- nvinfo : EIATTR_KPARAM_INFO
	.align		4
.L_7:
        /*0008*/ 	.byte	0x04, 0x17
        /*000a*/ 	.short	(.L_9 - .L_8)
.L_8:
        /*000c*/ 	.word	0x00000000
        /*0010*/ 	.short	0x0004
        /*0012*/ 	.short	0x0018
        /*0014*/ 	.byte	0x00, 0xf0, 0x11, 0x00


	//----- nvinfo : EIATTR_KPARAM_INFO
	.align		4
.L_9:
        /*0018*/ 	.byte	0x04, 0x17
        /*001a*/ 	.short	(.L_11 - .L_10)
.L_10:
        /*001c*/ 	.word	0x00000000
        /*0020*/ 	.short	0x0003
        /*0022*/ 	.short	0x0014
        /*0024*/ 	.byte	0x00, 0xf0, 0x11, 0x00


	//----- nvinfo : EIATTR_KPARAM_INFO
	.align		4
.L_11:
        /*0028*/ 	.byte	0x04, 0x17
        /*002a*/ 	.short	(.L_13 - .L_12)
.L_12:
        /*002c*/ 	.word	0x00000000
        /*0030*/ 	.short	0x0002
        /*0032*/ 	.short	0x0010
        /*0034*/ 	.byte	0x00, 0xf0, 0x11, 0x00


	//----- nvinfo : EIATTR_KPARAM_INFO
	.align		4
.L_13:
        /*0038*/ 	.byte	0x04, 0x17
        /*003a*/ 	.short	(.L_15 - .L_14)
.L_14:
        /*003c*/ 	.word	0x00000000
        /*0040*/ 	.short	0x0001
        /*0042*/ 	.short	0x0008
        /*0044*/ 	.byte	0x00, 0xf5, 0x21, 0x00


	//----- nvinfo : EIATTR_KPARAM_INFO
	.align		4
.L_15:
        /*0048*/ 	.byte	0x04, 0x17
        /*004a*/ 	.short	(.L_17 - .L_16)
.L_16:
        /*004c*/ 	.word	0x00000000
        /*0050*/ 	.short	0x0000
        /*0052*/ 	.short	0x0000
        /*0054*/ 	.byte	0x00, 0xf5, 0x21, 0x00


	//----- nvinfo : EIATTR_SPARSE_MMA_MASK
	.align		4
.L_17:
        /*0058*/ 	.byte	0x03, 0x50
        /*005a*/ 	.short	0x0000


	//----- nvinfo : EIATTR_MAXREG_COUNT
	.align		4
        /*005c*/ 	.byte	0x03, 0x1b
        /*005e*/ 	.short	0x00ff


	//----- nvinfo : EIATTR_MERCURY_ISA_VERSION
	.align		4
        /*0060*/ 	.byte	0x03, 0x5f
        /*0062*/ 	.short	0x0101


	//----- nvinfo : EIATTR_VRC_CTA_INIT_COUNT
	.align		4
        /*0064*/ 	.byte	0x02, 0x4a
	.zero		1
	.zero		1


	//----- nvinfo : EIATTR_EXIT_INSTR_OFFSETS
	.align		4
        /*0068*/ 	.byte	0x04, 0x1c
        /*006a*/ 	.short	(.L_19 - .L_18)


	//   ....[0]....
.L_18:
        /*006c*/ 	.word	0x000000d0


	//   ....[1]....
        /*0070*/ 	.word	0x000001a0


	//----- nvinfo : EIATTR_CBANK_PARAM_SIZE
	.align		4
.L_19:
        /*0074*/ 	.byte	0x03, 0x19
        /*0076*/ 	.short	0x001c


	//----- nvinfo : EIATTR_PARAM_CBANK
	.align		4
        /*0078*/ 	.byte	0x04, 0x0a
        /*007a*/ 	.short	(.L_21 - .L_20)
	.align		4
.L_20:
        /*007c*/ 	.word	index@(.nv.constant0._Z15binarize_kernelPhS_iii)
        /*0080*/ 	.short	0x0380
        /*0082*/ 	.short	0x001c


	//----- nvinfo : EIATTR_SW_WAR
	.align		4
.L_21:
        /*0084*/ 	.byte	0x04, 0x36
        /*0086*/ 	.short	(.L_23 - .L_22)
.L_22:
        /*0088*/ 	.word	0x00000008
.L_23:


//--------------------- .nv.callgraph             --------------------------
	.section	.nv.callgraph,"",@"SHT_CUDA_CALLGRAPH"
	.align	4
	.sectionentsize	8
	.align		4
        /*0000*/ 	.word	0x00000000
	.align		4
        /*0004*/ 	.word	0xffffffff
	.align		4
        /*0008*/ 	.word	0x00000000
	.align		4
        /*000c*/ 	.word	0xfffffffe
	.align		4
        /*0010*/ 	.word	0x00000000
	.align		4
        /*0014*/ 	.word	0xfffffffd
	.align		4
        /*0018*/ 	.word	0x00000000
	.align		4
        /*001c*/ 	.word	0xfffffffc


//--------------------- .text._Z15binarize_kernelPhS_iii --------------------------
	.section	.text._Z15binarize_kernelPhS_iii,"ax",@progbits
	.align	128
        .global         _Z15binarize_kernelPhS_iii
        .type           _Z15binarize_kernelPhS_iii,@function
        .size           _Z15binarize_kernelPhS_iii,(.L_x_1 - _Z15binarize_kernelPhS_iii)
        .other          _Z15binarize_kernelPhS_iii,@"STO_CUDA_ENTRY STV_DEFAULT"
_Z15binarize_kernelPhS_iii:
.text._Z15binarize_kernelPhS_iii:
[----:B------:R-:W-:Y:S01]  /*0000*/  LDC R1, c[0x0][0x37c] ;  /* 0x0000df00ff017b82 */ /* 0x000fe20000000800 */
[----:B------:R-:W0:Y:S07]  /*0010*/  S2R R2, SR_TID.Y ;  /* 0x0000000000027919 */ /* 0x000e2e0000002200 */
[----:B------:R-:W1:Y:S01]  /*0020*/  LDC R0, c[0x0][0x360] ;  /* 0x0000d800ff007b82 */ /* 0x000e620000000800 */
[----:B------:R-:W2:Y:S01]  /*0030*/  LDCU.64 UR6, c[0x0][0x390] ;  /* 0x00007200ff0677ac */ /* 0x000ea20008000a00 */
[----:B------:R-:W1:Y:S06]  /*0040*/  S2R R5, SR_TID.X ;  /* 0x0000000000057919 */ /* 0x000e6c0000002100 */
[----:B------:R-:W0:Y:S08]  /*0050*/  S2UR UR5, SR_CTAID.Y ;  /* 0x00000000000579c3 */ /* 0x000e300000002600 */
[----:B------:R-:W0:Y:S08]  /*0060*/  LDC R3, c[0x0][0x364] ;  /* 0x0000d900ff037b82 */ /* 0x000e300000000800 */
[----:B------:R-:W1:Y:S01]  /*0070*/  S2UR UR4, SR_CTAID.X ;  /* 0x00000000000479c3 */ /* 0x000e620000002500 */
[----:B0-----:R-:W-:-:S05]  /*0080*/  IMAD R3, R3, UR5, R2 ;  /* 0x0000000503037c24 */ /* 0x001fca000f8e0202 */
[----:B--2---:R-:W-:Y:S01]  /*0090*/  ISETP.GE.AND P0, PT, R3, UR7, PT ;  /* 0x0000000703007c0c */ /* 0x004fe2000bf06270 */
[----:B-1----:R-:W-:-:S05]  /*00a0*/  IMAD R0, R0, UR4, R5 ;  /* 0x0000000400007c24 */ /* 0x002fca000f8e0205 */
[----:B------:R-:W-:Y:S01]  /*00b0*/  ISETP.GE.OR P0, PT, R0, UR6, P0 ;  /* 0x0000000600007c0c */ /* 0x000fe20008706670 */
[----:B------:R-:W-:-:S12]  /*00c0*/  IMAD R0, R3, UR6, R0 ;  /* 0x0000000603007c24 */ /* 0x000fd8000f8e0200 */
[----:B------:R-:W-:Y:S05]  /*00d0*/  @P0 EXIT ;  /* 0x000000000000094d */ /* 0x000fea0003800000 */
[----:B------:R-:W0:Y:S01]  /*00e0*/  LDCU.128 UR8, c[0x0][0x380] ;  /* 0x00007000ff0877ac */ /* 0x000e220008000c00 */
[----:B------:R-:W-:Y:S01]  /*00f0*/  SHF.R.S32.HI R5, RZ, 0x1f, R0 ;  /* 0x0000001fff057819 */ /* 0x000fe20000011400 */
[----:B------:R-:W1:Y:S01]  /*0100*/  LDCU.64 UR4, c[0x0][0x358] ;  /* 0x00006b00ff0477ac */ /* 0x000e620008000a00 */
[----:B------:R-:W2:Y:S01]  /*0110*/  LDCU UR6, c[0x0][0x398] ;  /* 0x00007300ff0677ac */ /* 0x000ea20008000800 */
[----:B0-----:R-:W-:-:S04]  /*0120*/  IADD3 R2, P0, PT, R0, UR8, RZ ;  /* 0x0000000800027c10 */ /* 0x001fc8000ff1e0ff */
[----:B------:R-:W-:-:S05]  /*0130*/  IADD3.X R3, PT, PT, R5, UR9, RZ, P0, !PT ;  /* 0x0000000905037c10 */ /* 0x000fca00087fe4ff */
[----:B-1----:R-:W2:Y:S01]  /*0140*/  LDG.E.U8 R2, desc[UR4][R2.64] ;  /* 0x0000000402027981 */ /* 0x002ea2000c1e1100 */
[----:B------:R-:W-:-:S04]  /*0150*/  IADD3 R4, P1, PT, R0, UR10, RZ ;  /* 0x0000000a00047c10 */ /* 0x000fc8000ff3e0ff */
[----:B------:R-:W-:Y:S02]  /*0160*/  IADD3.X R5, PT, PT, R5, UR11, RZ, P1, !PT ;  /* 0x0000000b05057c10 */ /* 0x000fe40008ffe4ff */
[----:B--2---:R-:W-:-:S04]  /*0170*/  ISETP.GT.AND P0, PT, R2, UR6, PT ;  /* 0x0000000602007c0c */ /* 0x004fc8000bf04270 */
[----:B------:R-:W-:-:S05]  /*0180*/  SEL R7, RZ, 0xffffffff, !P0 ;  /* 0xffffffffff077807 */ /* 0x000fca0004000000 */
[----:B------:R-:W-:Y:S01]  /*0190*/  STG.E.U8 desc[UR4][R4.64], R7 ;  /* 0x0000000704007986 */ /* 0x000fe2000c101104 */
[----:B------:R-:W-:Y:S05]  /*01a0*/  EXIT ;  /* 0x000000000000794d */ /* 0x000fea0003800000 */
.L_x_0:
[----:B------:R-:W-:-:S00]  /*01b0*/  BRA `(.L_x_0) ;  /* 0xfffffffc00fc7947 */ /* 0x000fc0000383ffff */
[----:B------:R-:W-:-:S00]  /*01c0*/  NOP ;  /* 0x0000000000007918 */ /* 0x000fc00000000000 */
        /* <DEDUP_REMOVED lines=11> */
.L_x_1:


//--------------------- .nv.shared.reserved.0     --------------------------
	.section	.nv.shared.reserved.0,"aw",@nobits
	.weak		__nv_reservedSMEM_offset_0_alias
	.size		__nv_reservedSMEM_offset_0_alias, 0, 64
	.other		__nv_reservedSMEM_offset_0_alias,@"STO_CUDA_RESERVED_SHARED STV_DEFAULT"
__nv_reservedSMEM_offset_0_alias:
	.zero		0
	.zero		64


//--------------------- .nv.constant0._Z15binarize_kernelPhS_iii --------------------------
	.section	.nv.constant0._Z15binarize_kernelPhS_iii,"a",@progbits
	.sectionflags	@""
	.align	4
.nv.constant0._Z15binarize_kernelPhS_iii:
	.zero		924


//--------------------- SYMBOLS --------------------------

	.type		.nv.reservedSmem.offset0,@object
	.size		.nv.reservedSmem.offset0,0x4
